//
// Generated by NVIDIA NVVM Compiler
//
// Compiler Build ID: CL-36424714
// Cuda compilation tools, release 13.0, V13.0.88
// Based on NVVM 20.0.0
//

.version 9.0
.target sm_100
.address_size 64

	// .globl	_Z3addPiS_S_
.extern .func  (.param .b32 func_retval0) vprintf
(
	.param .b64 vprintf_param_0,
	.param .b64 vprintf_param_1
)
;
.global .align 1 .b8 $str[34] = {73, 78, 68, 69, 88, 58, 32, 37, 100, 44, 32, 84, 72, 82, 69, 65, 68, 58, 32, 37, 100, 44, 32, 66, 76, 79, 67, 75, 58, 32, 37, 100, 10};

.visible .entry _Z3addPiS_S_(
	.param .u64 .ptr .align 1 _Z3addPiS_S__param_0,
	.param .u64 .ptr .align 1 _Z3addPiS_S__param_1,
	.param .u64 .ptr .align 1 _Z3addPiS_S__param_2
)
{
	.local .align 8 .b8 	__local_depot0[16];
	.reg .b64 	%SP;
	.reg .b64 	%SPL;
	.reg .b32 	%r<10>;
	.reg .b64 	%rd<15>;

	mov.u64 	%SPL, __local_depot0;
	cvta.local.u64 	%SP, %SPL;
	ld.param.u64 	%rd1, [_Z3addPiS_S__param_0];
	ld.param.u64 	%rd2, [_Z3addPiS_S__param_1];
	ld.param.u64 	%rd3, [_Z3addPiS_S__param_2];
	cvta.to.global.u64 	%rd4, %rd3;
	cvta.to.global.u64 	%rd5, %rd2;
	cvta.to.global.u64 	%rd6, %rd1;
	add.u64 	%rd7, %SP, 0;
	add.u64 	%rd8, %SPL, 0;
	mov.u32 	%r1, %tid.x;
	mov.u32 	%r2, %ctaid.x;
	mov.u32 	%r3, %ntid.x;
	mad.lo.s32 	%r4, %r2, %r3, %r1;
	st.local.v2.u32 	[%rd8], {%r4, %r1};
	st.local.u32 	[%rd8+8], %r2;
	mov.u64 	%rd9, $str;
	cvta.global.u64 	%rd10, %rd9;
	{ // callseq 0, 0
	.param .b64 param0;
	st.param.b64 	[param0], %rd10;
	.param .b64 param1;
	st.param.b64 	[param1], %rd7;
	.param .b32 retval0;
	call.uni (retval0), 
	vprintf, 
	(
	param0, 
	param1
	);
	ld.param.b32 	%r5, [retval0];
	} // callseq 0
	mul.wide.s32 	%rd11, %r4, 4;
	add.s64 	%rd12, %rd6, %rd11;
	ld.global.u32 	%r7, [%rd12];
	add.s64 	%rd13, %rd5, %rd11;
	ld.global.u32 	%r8, [%rd13];
	add.s32 	%r9, %r8, %r7;
	add.s64 	%rd14, %rd4, %rd11;
	st.global.u32 	[%rd14], %r9;
	ret;

}


// ===== COMPILED SASS (sm_100) =====

	.target	sm_100

	.elftype	@"ET_EXEC"


//--------------------- .note.nv.tkinfo           --------------------------
	.section	.note.nv.tkinfo,"",@"SHT_NOTE"
	.sectionflags	@"SHF_NOTE_NV_TKINFO"
	.tkinfo
        /*0018*/ 	.word	0x00000002
        /*0030*/ 	.string	""
        /*0030*/ 	.string	"ptxas"
        /*0030*/ 	.string	"Cuda compilation tools, release 13.0, V13.0.88"
        /*0030*/ 	.string	"Build cuda_13.0.r13.0/compiler.36424714_0"
        /*0030*/ 	.string	"-arch sm_100 -m 64 "



//--------------------- .note.nv.cuinfo           --------------------------
	.section	.note.nv.cuinfo,"",@"SHT_NOTE"
	.sectionflags	@"SHF_NOTE_NV_CUINFO"
        /*0018*/ 	.short	0x0002
        /*001a*/ 	.short	0x0064
        /*001c*/ 	.short	0x0082
	.zero		2


//--------------------- .nv.info                  --------------------------
	.section	.nv.info,"",@"SHT_CUDA_INFO"
	.align	4


	//----- nvinfo : EIATTR_REGCOUNT
	.align		4
        /*0000*/ 	.byte	0x04, 0x2f
        /*0002*/ 	.short	(.L_2 - .L_1)
	.align		4
.L_1:
        /*0004*/ 	.word	index@(_Z3addPiS_S_)
        /*0008*/ 	.word	0x00000018


	//----- nvinfo : EIATTR_FRAME_SIZE
	.align		4
.L_2:
        /*000c*/ 	.byte	0x04, 0x11
        /*000e*/ 	.short	(.L_4 - .L_3)
	.align		4
.L_3:
        /*0010*/ 	.word	index@(_Z3addPiS_S_)
        /*0014*/ 	.word	0x00000010


	//----- nvinfo : EIATTR_MIN_STACK_SIZE
	.align		4
.L_4:
        /*0018*/ 	.byte	0x04, 0x12
        /*001a*/ 	.short	(.L_6 - .L_5)
	.align		4
.L_5:
        /*001c*/ 	.word	index@(_Z3addPiS_S_)
        /*0020*/ 	.word	0x00000010
.L_6:


//--------------------- .nv.compat                --------------------------
	.section	.nv.compat,"",@"SHT_CUDA_COMPAT_INFO"
	.align	4
        /*0000*/ 	.byte	0x02, 0x09, 0x00, 0x00, 0x02, 0x02, 0x01, 0x00, 0x02, 0x05, 0x05, 0x00, 0x03, 0x07, 0x01, 0x01
        /*0010*/ 	.byte	0x02, 0x03, 0x00, 0x00, 0x02, 0x06, 0x01, 0x00, 0x04, 0x0b, 0x08, 0x00, 0x09, 0x00, 0x00, 0x00
        /*0020*/ 	.byte	0x00, 0x00, 0x00, 0x00


//--------------------- .nv.info._Z3addPiS_S_     --------------------------
	.section	.nv.info._Z3addPiS_S_,"",@"SHT_CUDA_INFO"
	.sectionflags	@""
	.align	4


	//----- nvinfo : EIATTR_CUDA_API_VERSION
	.align		4
        /*0000*/ 	.byte	0x04, 0x37
        /*0002*/ 	.short	(.L_8 - .L_7)
.L_7:
        /*0004*/ 	.word	0x00000082


	//----- nvinfo : EIATTR_KPARAM_INFO
	.align		4
.L_8:
        /*0008*/ 	.byte	0x04, 0x17
        /*000a*/ 	.short	(.L_10 - .L_9)
.L_9:
        /*000c*/ 	.word	0x00000000
        /*0010*/ 	.short	0x0002
        /*0012*/ 	.short	0x0010
        /*0014*/ 	.byte	0x00, 0xf5, 0x21, 0x00


	//----- nvinfo : EIATTR_KPARAM_INFO
	.align		4
.L_10:
        /*0018*/ 	.byte	0x04, 0x17
        /*001a*/ 	.short	(.L_12 - .L_11)
.L_11:
        /*001c*/ 	.word	0x00000000
        /*0020*/ 	.short	0x0001
        /*0022*/ 	.short	0x0008
        /*0024*/ 	.byte	0x00, 0xf5, 0x21, 0x00


	//----- nvinfo : EIATTR_KPARAM_INFO
	.align		4
.L_12:
        /*0028*/ 	.byte	0x04, 0x17
        /*002a*/ 	.short	(.L_14 - .L_13)
.L_13:
        /*002c*/ 	.word	0x00000000
        /*0030*/ 	.short	0x0000
        /*0032*/ 	.short	0x0000
        /*0034*/ 	.byte	0x00, 0xf5, 0x21, 0x00


	//----- nvinfo : EIATTR_SPARSE_MMA_MASK
	.align		4
.L_14:
        /*0038*/ 	.byte	0x03, 0x50
        /*003a*/ 	.short	0x0000


	//----- nvinfo : EIATTR_MAXREG_COUNT
	.align		4
        /*003c*/ 	.byte	0x03, 0x1b
        /*003e*/ 	.short	0x00ff


	//----- nvinfo : EIATTR_EXTERNS
	.align		4
        /*0040*/ 	.byte	0x04, 0x0f
        /*0042*/ 	.short	(.L_16 - .L_15)


	//   ....[0]....
	.align		4
.L_15:
        /*0044*/ 	.word	index@(vprintf)


	//----- nvinfo : EIATTR_MERCURY_ISA_VERSION
	.align		4
.L_16:
        /*0048*/ 	.byte	0x03, 0x5f
        /*004a*/ 	.short	0x0101


	//----- nvinfo : EIATTR_VRC_CTA_INIT_COUNT
	.align		4
        /*004c*/ 	.byte	0x02, 0x4a
	.zero		1
	.zero		1


	//----- nvinfo : EIATTR_SYSCALL_OFFSETS
	.align		4
        /*0050*/ 	.byte	0x04, 0x46
        /*0052*/ 	.short	(.L_18 - .L_17)


	//   ....[0]....
.L_17:
        /*0054*/ 	.word	0x00000130


	//----- nvinfo : EIATTR_EXIT_INSTR_OFFSETS
	.align		4
.L_18:
        /*0058*/ 	.byte	0x04, 0x1c
        /*005a*/ 	.short	(.L_20 - .L_19)


	//   ....[0]....
.L_19:
        /*005c*/ 	.word	0x000001e0


	//----- nvinfo : EIATTR_CBANK_PARAM_SIZE
	.align		4
.L_20:
        /*0060*/ 	.byte	0x03, 0x19
        /*0062*/ 	.short	0x0018


	//----- nvinfo : EIATTR_PARAM_CBANK
	.align		4
        /*0064*/ 	.byte	0x04, 0x0a
        /*0066*/ 	.short	(.L_22 - .L_21)
	.align		4
.L_21:
        /*0068*/ 	.word	index@(.nv.constant0._Z3addPiS_S_)
        /*006c*/ 	.short	0x0380
        /*006e*/ 	.short	0x0018


	//----- nvinfo : EIATTR_SW_WAR
	.align		4
.L_22:
        /*0070*/ 	.byte	0x04, 0x36
        /*0072*/ 	.short	(.L_24 - .L_23)
.L_23:
        /*0074*/ 	.word	0x00000008
.L_24:


//--------------------- .nv.callgraph             --------------------------
	.section	.nv.callgraph,"",@"SHT_CUDA_CALLGRAPH"
	.align	4
	.sectionentsize	8
	.align		4
        /*0000*/ 	.word	0x00000000
	.align		4
        /*0004*/ 	.word	0xffffffff
	.align		4
        /*0008*/ 	.word	index@(_Z3addPiS_S_)
	.align		4
        /*000c*/ 	.word	index@(vprintf)
	.align		4
        /*0010*/ 	.word	0x00000000
	.align		4
        /*0014*/ 	.word	0xfffffffe
	.align		4
        /*0018*/ 	.word	0x00000000
	.align		4
        /*001c*/ 	.word	0xfffffffd
	.align		4
        /*0020*/ 	.word	0x00000000
	.align		4
        /*0024*/ 	.word	0xfffffffc


//--------------------- .nv.constant4             --------------------------
	.section	.nv.constant4,"a",@progbits
	.align	8
	.align		8
.nv.constant4:
        /*0000*/ 	.dword	vprintf
	.align		8
        /*0008*/ 	.dword	$str


//--------------------- .text._Z3addPiS_S_        --------------------------
	.section	.text._Z3addPiS_S_,"ax",@progbits
	.align	128
        .global         _Z3addPiS_S_
        .type           _Z3addPiS_S_,@function
        .size           _Z3addPiS_S_,(.L_x_2 - _Z3addPiS_S_)
        .other          _Z3addPiS_S_,@"STO_CUDA_ENTRY STV_DEFAULT"
_Z3addPiS_S_:
.text._Z3addPiS_S_:
[----:B------:R-:W0:Y:S01]  /*0000*/  LDC R1, c[0x0][0x37c] ;  /* 0x0000df00ff017b82 */ /* 0x000e220000000800 */
[----:B------:R-:W1:Y:S01]  /*0010*/  S2R R10, SR_CTAID.X ;  /* 0x00000000000a7919 */ /* 0x000e620000002500 */
[----:B------:R-:W2:Y:S01]  /*0020*/  LDCU UR5, c[0x0][0x2fc] ;  /* 0x00005f80ff0577ac */ /* 0x000ea20008000800 */
[----:B0-----:R-:W-:Y:S01]  /*0030*/  IADD3 R1, PT, PT, R1, -0x10, RZ ;  /* 0xfffffff001017810 */ /* 0x001fe20007ffe0ff */
[----:B------:R-:W0:Y:S01]  /*0040*/  S2R R3, SR_TID.X ;  /* 0x0000000000037919 */ /* 0x000e220000002100 */
[----:B------:R-:W0:Y:S01]  /*0050*/  LDCU UR6, c[0x0][0x360] ;  /* 0x00006c00ff0677ac */ /* 0x000e220008000800 */
[----:B------:R-:W-:Y:S01]  /*0060*/  MOV R0, 0x0 ;  /* 0x0000000000007802 */ /* 0x000fe20000000f00 */
[----:B------:R-:W3:Y:S03]  /*0070*/  LDCU UR4, c[0x0][0x2f8] ;  /* 0x00005f00ff0477ac */ /* 0x000ee60008000800 */
[----:B------:R4:W4:Y:S01]  /*0080*/  LDC.64 R8, c[0x4][R0] ;  /* 0x0100000000087b82 */ /* 0x0009220000000a00 */
[----:B------:R-:W0:Y:S01]  /*0090*/  LDCU.64 UR36, c[0x0][0x358] ;  /* 0x00006b00ff2477ac */ /* 0x000e220008000a00 */
[----:B---3--:R-:W-:-:S04]  /*00a0*/  IADD3 R6, P0, PT, R1, UR4, RZ ;  /* 0x0000000401067c10 */ /* 0x008fc8000ff1e0ff */
[----:B--2---:R-:W-:Y:S01]  /*00b0*/  IADD3.X R7, PT, PT, RZ, UR5, RZ, P0, !PT ;  /* 0x00000005ff077c10 */ /* 0x004fe200087fe4ff */
[----:B-1----:R1:W-:Y:S01]  /*00c0*/  STL [R1+0x8], R10 ;  /* 0x0000080a01007387 */ /* 0x0023e20000100800 */
[----:B0-----:R-:W-:Y:S01]  /*00d0*/  IMAD R2, R10, UR6, R3 ;  /* 0x000000060a027c24 */ /* 0x001fe2000f8e0203 */
[----:B------:R-:W0:Y:S04]  /*00e0*/  LDCU.64 UR6, c[0x4][0x8] ;  /* 0x01000100ff0677ac */ /* 0x000e280008000a00 */
[----:B------:R1:W-:Y:S01]  /*00f0*/  STL.64 [R1], R2 ;  /* 0x0000000201007387 */ /* 0x0003e20000100a00 */
[----:B0-----:R-:W-:Y:S01]  /*0100*/  MOV R4, UR6 ;  /* 0x0000000600047c02 */ /* 0x001fe20008000f00 */
[----:B-1----:R-:W-:-:S07]  /*0110*/  IMAD.U32 R5, RZ, RZ, UR7 ;  /* 0x00000007ff057e24 */ /* 0x002fce000f8e00ff */
[----:B------:R-:W-:-:S07]  /*0120*/  LEPC R20, `(.L_x_0) ;  /* 0x000000001014794e */ /* 0x000fce0000000000 */
[----:B----4-:R-:W-:Y:S05]  /*0130*/  CALL.ABS.NOINC R8 ;  /* 0x0000000008007343 */ /* 0x010fea0003c00000 */
.L_x_0:
[----:B------:R-:W0:Y:S08]  /*0140*/  LDC.64 R4, c[0x0][0x380] ;  /* 0x0000e000ff047b82 */ /* 0x000e300000000a00 */
[----:B------:R-:W1:Y:S08]  /*0150*/  LDC.64 R6, c[0x0][0x388] ;  /* 0x0000e200ff067b82 */ /* 0x000e700000000a00 */
[----:B------:R-:W2:Y:S01]  /*0160*/  LDC.64 R8, c[0x0][0x390] ;  /* 0x0000e400ff087b82 */ /* 0x000ea20000000a00 */
[----:B0-----:R-:W-:-:S06]  /*0170*/  IMAD.WIDE R4, R2, 0x4, R4 ;  /* 0x0000000402047825 */ /* 0x001fcc00078e0204 */
[----:B------:R-:W3:Y:S01]  /*0180*/  LDG.E R4, desc[UR36][R4.64] ;  /* 0x0000002404047981 */ /* 0x000ee2000c1e1900 */
[----:B-1----:R-:W-:-:S06]  /*0190*/  IMAD.WIDE R6, R2, 0x4, R6 ;  /* 0x0000000402067825 */ /* 0x002fcc00078e0206 */
[----:B------:R-:W3:Y:S01]  /*01a0*/  LDG.E R7, desc[UR36][R6.64] ;  /* 0x0000002406077981 */ /* 0x000ee2000c1e1900 */
[----:B--2---:R-:W-:-:S04]  /*01b0*/  IMAD.WIDE R2, R2, 0x4, R8 ;  /* 0x0000000402027825 */ /* 0x004fc800078e0208 */
[----:B---3--:R-:W-:-:S05]  /*01c0*/  IMAD.IADD R9, R4, 0x1, R7 ;  /* 0x0000000104097824 */ /* 0x008fca00078e0207 */
[----:B------:R-:W-:Y:S01]  /*01d0*/  STG.E desc[UR36][R2.64], R9 ;  /* 0x0000000902007986 */ /* 0x000fe2000c101924 */
[----:B------:R-:W-:Y:S05]  /*01e0*/  EXIT ;  /* 0x000000000000794d */ /* 0x000fea0003800000 */
.L_x_1:
[----:B------:R-:W-:-:S00]  /*01f0*/  BRA `(.L_x_1) ;  /* 0xfffffffc00fc7947 */ /* 0x000fc0000383ffff */
[----:B------:R-:W-:-:S00]  /*0200*/  NOP ;  /* 0x0000000000007918 */ /* 0x000fc00000000000 */
[----:B------:R-:W-:-:S00]  /*0210*/  NOP ;  /* 0x0000000000007918 */ /* 0x000fc00000000000 */
[----:B------:R-:W-:-:S00]  /*0220*/  NOP ;  /* 0x0000000000007918 */ /* 0x000fc00000000000 */
[----:B------:R-:W-:-:S00]  /*0230*/  NOP ;  /* 0x0000000000007918 */ /* 0x000fc00000000000 */
[----:B------:R-:W-:-:S00]  /*0240*/  NOP ;  /* 0x0000000000007918 */ /* 0x000fc00000000000 */
[----:B------:R-:W-:-:S00]  /*0250*/  NOP ;  /* 0x0000000000007918 */ /* 0x000fc00000000000 */
[----:B------:R-:W-:-:S00]  /*0260*/  NOP ;  /* 0x0000000000007918 */ /* 0x000fc00000000000 */
[----:B------:R-:W-:-:S00]  /*0270*/  NOP ;  /* 0x0000000000007918 */ /* 0x000fc00000000000 */
.L_x_2:


//--------------------- .nv.global.init           --------------------------
	.section	.nv.global.init,"aw",@progbits
.nv.global.init:
	.type		$str,@object
	.size		$str,(.L_0 - $str)
$str:
        /*0000*/ 	.byte	0x49, 0x4e, 0x44, 0x45, 0x58, 0x3a, 0x20, 0x25, 0x64, 0x2c, 0x20, 0x54, 0x48, 0x52, 0x45, 0x41
        /*0010*/ 	.byte	0x44, 0x3a, 0x20, 0x25, 0x64, 0x2c, 0x20, 0x42, 0x4c, 0x4f, 0x43, 0x4b, 0x3a, 0x20, 0x25, 0x64
        /*0020*/ 	.byte	0x0a, 0x00
.L_0:


//--------------------- .nv.shared.reserved.0     --------------------------
	.section	.nv.shared.reserved.0,"aw",@nobits
	.weak		__nv_reservedSMEM_offset_0_alias
	.size		__nv_reservedSMEM_offset_0_alias, 0, 64
	.other		__nv_reservedSMEM_offset_0_alias,@"STO_CUDA_RESERVED_SHARED STV_DEFAULT"
__nv_reservedSMEM_offset_0_alias:
	.zero		0
	.zero		64


//--------------------- .nv.constant0._Z3addPiS_S_ --------------------------
	.section	.nv.constant0._Z3addPiS_S_,"a",@progbits
	.sectionflags	@""
	.align	4
.nv.constant0._Z3addPiS_S_:
	.zero		920


//--------------------- SYMBOLS --------------------------

	.type		.nv.reservedSmem.offset0,@object
	.size		.nv.reservedSmem.offset0,0x4
	.type		vprintf,@function
